//
// Generated by NVIDIA NVVM Compiler
//
// Compiler Build ID: CL-36424714
// Cuda compilation tools, release 13.0, V13.0.88
// Based on NVVM 20.0.0
//

.version 9.0
.target sm_100
.address_size 64

	// .globl	_Z15reductionKernelPfS_i
// _ZZ15reductionKernelPfS_iE10sharedData has been demoted

.visible .entry _Z15reductionKernelPfS_i(
	.param .u64 .ptr .align 1 _Z15reductionKernelPfS_i_param_0,
	.param .u64 .ptr .align 1 _Z15reductionKernelPfS_i_param_1,
	.param .u32 _Z15reductionKernelPfS_i_param_2
)
{
	.reg .pred 	%p<12>;
	.reg .b32 	%r<10>;
	.reg .b32 	%f<30>;
	.reg .b64 	%rd<9>;
	// demoted variable
	.shared .align 4 .b8 _ZZ15reductionKernelPfS_iE10sharedData[2048];
	ld.param.u64 	%rd1, [_Z15reductionKernelPfS_i_param_0];
	ld.param.u64 	%rd2, [_Z15reductionKernelPfS_i_param_1];
	ld.param.u32 	%r5, [_Z15reductionKernelPfS_i_param_2];
	mov.u32 	%r1, %tid.x;
	mov.u32 	%r2, %ctaid.x;
	mov.u32 	%r6, %ntid.x;
	mad.lo.s32 	%r3, %r2, %r6, %r1;
	setp.ge.s32 	%p1, %r3, %r5;
	shl.b32 	%r7, %r1, 2;
	mov.u32 	%r8, _ZZ15reductionKernelPfS_iE10sharedData;
	add.s32 	%r4, %r8, %r7;
	@%p1 bra 	$L__BB0_2;
	cvta.to.global.u64 	%rd3, %rd1;
	mul.wide.s32 	%rd4, %r3, 4;
	add.s64 	%rd5, %rd3, %rd4;
	ld.global.f32 	%f1, [%rd5];
	st.shared.f32 	[%r4], %f1;
	bra.uni 	$L__BB0_3;
$L__BB0_2:
	mov.b32 	%r9, 0;
	st.shared.u32 	[%r4], %r9;
$L__BB0_3:
	bar.sync 	0;
	setp.gt.u32 	%p2, %r1, 255;
	@%p2 bra 	$L__BB0_5;
	ld.shared.f32 	%f2, [%r4+1024];
	ld.shared.f32 	%f3, [%r4];
	add.f32 	%f4, %f2, %f3;
	st.shared.f32 	[%r4], %f4;
$L__BB0_5:
	bar.sync 	0;
	setp.gt.u32 	%p3, %r1, 127;
	@%p3 bra 	$L__BB0_7;
	ld.shared.f32 	%f5, [%r4+512];
	ld.shared.f32 	%f6, [%r4];
	add.f32 	%f7, %f5, %f6;
	st.shared.f32 	[%r4], %f7;
$L__BB0_7:
	bar.sync 	0;
	setp.gt.u32 	%p4, %r1, 63;
	@%p4 bra 	$L__BB0_9;
	ld.shared.f32 	%f8, [%r4+256];
	ld.shared.f32 	%f9, [%r4];
	add.f32 	%f10, %f8, %f9;
	st.shared.f32 	[%r4], %f10;
$L__BB0_9:
	bar.sync 	0;
	setp.gt.u32 	%p5, %r1, 31;
	@%p5 bra 	$L__BB0_11;
	ld.shared.f32 	%f11, [%r4+128];
	ld.shared.f32 	%f12, [%r4];
	add.f32 	%f13, %f11, %f12;
	st.shared.f32 	[%r4], %f13;
$L__BB0_11:
	bar.sync 	0;
	setp.gt.u32 	%p6, %r1, 15;
	@%p6 bra 	$L__BB0_13;
	ld.shared.f32 	%f14, [%r4+64];
	ld.shared.f32 	%f15, [%r4];
	add.f32 	%f16, %f14, %f15;
	st.shared.f32 	[%r4], %f16;
$L__BB0_13:
	bar.sync 	0;
	setp.gt.u32 	%p7, %r1, 7;
	@%p7 bra 	$L__BB0_15;
	ld.shared.f32 	%f17, [%r4+32];
	ld.shared.f32 	%f18, [%r4];
	add.f32 	%f19, %f17, %f18;
	st.shared.f32 	[%r4], %f19;
$L__BB0_15:
	bar.sync 	0;
	setp.gt.u32 	%p8, %r1, 3;
	@%p8 bra 	$L__BB0_17;
	ld.shared.f32 	%f20, [%r4+16];
	ld.shared.f32 	%f21, [%r4];
	add.f32 	%f22, %f20, %f21;
	st.shared.f32 	[%r4], %f22;
$L__BB0_17:
	bar.sync 	0;
	setp.gt.u32 	%p9, %r1, 1;
	@%p9 bra 	$L__BB0_19;
	ld.shared.f32 	%f23, [%r4+8];
	ld.shared.f32 	%f24, [%r4];
	add.f32 	%f25, %f23, %f24;
	st.shared.f32 	[%r4], %f25;
$L__BB0_19:
	bar.sync 	0;
	setp.ne.s32 	%p10, %r1, 0;
	@%p10 bra 	$L__BB0_21;
	ld.shared.f32 	%f26, [_ZZ15reductionKernelPfS_iE10sharedData+4];
	ld.shared.f32 	%f27, [%r4];
	add.f32 	%f28, %f26, %f27;
	st.shared.f32 	[%r4], %f28;
$L__BB0_21:
	setp.ne.s32 	%p11, %r1, 0;
	bar.sync 	0;
	@%p11 bra 	$L__BB0_23;
	ld.shared.f32 	%f29, [_ZZ15reductionKernelPfS_iE10sharedData];
	cvta.to.global.u64 	%rd6, %rd2;
	mul.wide.u32 	%rd7, %r2, 4;
	add.s64 	%rd8, %rd6, %rd7;
	st.global.f32 	[%rd8], %f29;
$L__BB0_23:
	ret;

}


// ===== COMPILED SASS (sm_100) =====

	.target	sm_100

	.elftype	@"ET_EXEC"


//--------------------- .note.nv.tkinfo           --------------------------
	.section	.note.nv.tkinfo,"",@"SHT_NOTE"
	.sectionflags	@"SHF_NOTE_NV_TKINFO"
	.tkinfo
        /*0018*/ 	.word	0x00000002
        /*0030*/ 	.string	""
        /*0030*/ 	.string	"ptxas"
        /*0030*/ 	.string	"Cuda compilation tools, release 13.0, V13.0.88"
        /*0030*/ 	.string	"Build cuda_13.0.r13.0/compiler.36424714_0"
        /*0030*/ 	.string	"-arch sm_100 -m 64 "



//--------------------- .note.nv.cuinfo           --------------------------
	.section	.note.nv.cuinfo,"",@"SHT_NOTE"
	.sectionflags	@"SHF_NOTE_NV_CUINFO"
        /*0018*/ 	.short	0x0002
        /*001a*/ 	.short	0x0064
        /*001c*/ 	.short	0x0082
	.zero		2


//--------------------- .nv.info                  --------------------------
	.section	.nv.info,"",@"SHT_CUDA_INFO"
	.align	4


	//----- nvinfo : EIATTR_REGCOUNT
	.align		4
        /*0000*/ 	.byte	0x04, 0x2f
        /*0002*/ 	.short	(.L_1 - .L_0)
	.align		4
.L_0:
        /*0004*/ 	.word	index@(_Z15reductionKernelPfS_i)
        /*0008*/ 	.word	0x0000000c


	//----- nvinfo : EIATTR_FRAME_SIZE
	.align		4
.L_1:
        /*000c*/ 	.byte	0x04, 0x11
        /*000e*/ 	.short	(.L_3 - .L_2)
	.align		4
.L_2:
        /*0010*/ 	.word	index@(_Z15reductionKernelPfS_i)
        /*0014*/ 	.word	0x00000000


	//----- nvinfo : EIATTR_MIN_STACK_SIZE
	.align		4
.L_3:
        /*0018*/ 	.byte	0x04, 0x12
        /*001a*/ 	.short	(.L_5 - .L_4)
	.align		4
.L_4:
        /*001c*/ 	.word	index@(_Z15reductionKernelPfS_i)
        /*0020*/ 	.word	0x00000000
.L_5:


//--------------------- .nv.compat                --------------------------
	.section	.nv.compat,"",@"SHT_CUDA_COMPAT_INFO"
	.align	4
        /*0000*/ 	.byte	0x02, 0x09, 0x00, 0x00, 0x02, 0x02, 0x01, 0x00, 0x02, 0x05, 0x05, 0x00, 0x03, 0x07, 0x01, 0x01
        /*0010*/ 	.byte	0x02, 0x03, 0x00, 0x00, 0x02, 0x06, 0x01, 0x00, 0x04, 0x0b, 0x08, 0x00, 0x09, 0x00, 0x00, 0x00
        /*0020*/ 	.byte	0x00, 0x00, 0x00, 0x00


//--------------------- .nv.info._Z15reductionKernelPfS_i --------------------------
	.section	.nv.info._Z15reductionKernelPfS_i,"",@"SHT_CUDA_INFO"
	.sectionflags	@""
	.align	4


	//----- nvinfo : EIATTR_CUDA_API_VERSION
	.align		4
        /*0000*/ 	.byte	0x04, 0x37
        /*0002*/ 	.short	(.L_7 - .L_6)
.L_6:
        /*0004*/ 	.word	0x00000082


	//----- nvinfo : EIATTR_KPARAM_INFO
	.align		4
.L_7:
        /*0008*/ 	.byte	0x04, 0x17
        /*000a*/ 	.short	(.L_9 - .L_8)
.L_8:
        /*000c*/ 	.word	0x00000000
        /*0010*/ 	.short	0x0002
        /*0012*/ 	.short	0x0010
        /*0014*/ 	.byte	0x00, 0xf0, 0x11, 0x00


	//----- nvinfo : EIATTR_KPARAM_INFO
	.align		4
.L_9:
        /*0018*/ 	.byte	0x04, 0x17
        /*001a*/ 	.short	(.L_11 - .L_10)
.L_10:
        /*001c*/ 	.word	0x00000000
        /*0020*/ 	.short	0x0001
        /*0022*/ 	.short	0x0008
        /*0024*/ 	.byte	0x00, 0xf5, 0x21, 0x00


	//----- nvinfo : EIATTR_KPARAM_INFO
	.align		4
.L_11:
        /*0028*/ 	.byte	0x04, 0x17
        /*002a*/ 	.short	(.L_13 - .L_12)
.L_12:
        /*002c*/ 	.word	0x00000000
        /*0030*/ 	.short	0x0000
        /*0032*/ 	.short	0x0000
        /*0034*/ 	.byte	0x00, 0xf5, 0x21, 0x00


	//----- nvinfo : EIATTR_SPARSE_MMA_MASK
	.align		4
.L_13:
        /*0038*/ 	.byte	0x03, 0x50
        /*003a*/ 	.short	0x0000


	//----- nvinfo : EIATTR_MAXREG_COUNT
	.align		4
        /*003c*/ 	.byte	0x03, 0x1b
        /*003e*/ 	.short	0x00ff


	//----- nvinfo : EIATTR_NUM_BARRIERS
	.align		4
        /*0040*/ 	.byte	0x02, 0x4c
        /*0042*/ 	.byte	0x01
	.zero		1


	//----- nvinfo : EIATTR_MERCURY_ISA_VERSION
	.align		4
        /*0044*/ 	.byte	0x03, 0x5f
        /*0046*/ 	.short	0x0101


	//----- nvinfo : EIATTR_VRC_CTA_INIT_COUNT
	.align		4
        /*0048*/ 	.byte	0x02, 0x4a
	.zero		1
	.zero		1


	//----- nvinfo : EIATTR_EXIT_INSTR_OFFSETS
	.align		4
        /*004c*/ 	.byte	0x04, 0x1c
        /*004e*/ 	.short	(.L_15 - .L_14)


	//   ....[0]....
.L_14:
        /*0050*/ 	.word	0x00000480


	//   ....[1]....
        /*0054*/ 	.word	0x000004d0


	//----- nvinfo : EIATTR_CBANK_PARAM_SIZE
	.align		4
.L_15:
        /*0058*/ 	.byte	0x03, 0x19
        /*005a*/ 	.short	0x0014


	//----- nvinfo : EIATTR_PARAM_CBANK
	.align		4
        /*005c*/ 	.byte	0x04, 0x0a
        /*005e*/ 	.short	(.L_17 - .L_16)
	.align		4
.L_16:
        /*0060*/ 	.word	index@(.nv.constant0._Z15reductionKernelPfS_i)
        /*0064*/ 	.short	0x0380
        /*0066*/ 	.short	0x0014


	//----- nvinfo : EIATTR_SW_WAR
	.align		4
.L_17:
        /*0068*/ 	.byte	0x04, 0x36
        /*006a*/ 	.short	(.L_19 - .L_18)
.L_18:
        /*006c*/ 	.word	0x00000008
.L_19:


//--------------------- .nv.callgraph             --------------------------
	.section	.nv.callgraph,"",@"SHT_CUDA_CALLGRAPH"
	.align	4
	.sectionentsize	8
	.align		4
        /*0000*/ 	.word	0x00000000
	.align		4
        /*0004*/ 	.word	0xffffffff
	.align		4
        /*0008*/ 	.word	0x00000000
	.align		4
        /*000c*/ 	.word	0xfffffffe
	.align		4
        /*0010*/ 	.word	0x00000000
	.align		4
        /*0014*/ 	.word	0xfffffffd
	.align		4
        /*0018*/ 	.word	0x00000000
	.align		4
        /*001c*/ 	.word	0xfffffffc


//--------------------- .text._Z15reductionKernelPfS_i --------------------------
	.section	.text._Z15reductionKernelPfS_i,"ax",@progbits
	.align	128
        .global         _Z15reductionKernelPfS_i
        .type           _Z15reductionKernelPfS_i,@function
        .size           _Z15reductionKernelPfS_i,(.L_x_1 - _Z15reductionKernelPfS_i)
        .other          _Z15reductionKernelPfS_i,@"STO_CUDA_ENTRY STV_DEFAULT"
_Z15reductionKernelPfS_i:
.text._Z15reductionKernelPfS_i:
[----:B------:R-:W-:Y:S01]  /*0000*/  LDC R1, c[0x0][0x37c] ;  /* 0x0000df00ff017b82 */ /* 0x000fe20000000800 */
[----:B------:R-:W0:Y:S01]  /*0010*/  S2R R3, SR_TID.X ;  /* 0x0000000000037919 */ /* 0x000e220000002100 */
[----:B------:R-:W0:Y:S01]  /*0020*/  LDCU UR4, c[0x0][0x360] ;  /* 0x00006c00ff0477ac */ /* 0x000e220008000800 */
[----:B------:R-:W0:Y:S01]  /*0030*/  S2R R0, SR_CTAID.X ;  /* 0x0000000000007919 */ /* 0x000e220000002500 */
[----:B------:R-:W1:Y:S01]  /*0040*/  LDCU UR5, c[0x0][0x390] ;  /* 0x00007200ff0577ac */ /* 0x000e620008000800 */
[----:B------:R-:W2:Y:S01]  /*0050*/  LDCU.64 UR6, c[0x0][0x358] ;  /* 0x00006b00ff0677ac */ /* 0x000ea20008000a00 */
[----:B0-----:R-:W-:-:S05]  /*0060*/  IMAD R7, R0, UR4, R3 ;  /* 0x0000000400077c24 */ /* 0x001fca000f8e0203 */
[----:B-1----:R-:W-:-:S13]  /*0070*/  ISETP.GE.AND P0, PT, R7, UR5, PT ;  /* 0x0000000507007c0c */ /* 0x002fda000bf06270 */
[----:B------:R-:W0:Y:S02]  /*0080*/  @!P0 LDC.64 R4, c[0x0][0x380] ;  /* 0x0000e000ff048b82 */ /* 0x000e240000000a00 */
[----:B0-----:R-:W-:-:S06]  /*0090*/  @!P0 IMAD.WIDE R4, R7, 0x4, R4 ;  /* 0x0000000407048825 */ /* 0x001fcc00078e0204 */
[----:B--2---:R-:W2:Y:S01]  /*00a0*/  @!P0 LDG.E R5, desc[UR6][R4.64] ;  /* 0x0000000604058981 */ /* 0x004ea2000c1e1900 */
[----:B------:R-:W0:Y:S01]  /*00b0*/  S2UR UR5, SR_CgaCtaId ;  /* 0x00000000000579c3 */ /* 0x000e220000008800 */
[----:B------:R-:W-:Y:S01]  /*00c0*/  UMOV UR4, 0x400 ;  /* 0x0000040000047882 */ /* 0x000fe20000000000 */
[----:B------:R-:W-:Y:S01]  /*00d0*/  ISETP.GT.U32.AND P1, PT, R3, 0xff, PT ;  /* 0x000000ff0300780c */ /* 0x000fe20003f24070 */
[----:B0-----:R-:W-:-:S06]  /*00e0*/  ULEA UR4, UR5, UR4, 0x18 ;  /* 0x0000000405047291 */ /* 0x001fcc000f8ec0ff */
[----:B------:R-:W-:-:S05]  /*00f0*/  LEA R2, R3, UR4, 0x2 ;  /* 0x0000000403027c11 */ /* 0x000fca000f8e10ff */
[----:B--2---:R-:W-:Y:S04]  /*0100*/  @!P0 STS [R2], R5 ;  /* 0x0000000502008388 */ /* 0x004fe80000000800 */
[----:B------:R-:W-:Y:S01]  /*0110*/  @P0 STS [R2], RZ ;  /* 0x000000ff02000388 */ /* 0x000fe20000000800 */
[----:B------:R-:W-:Y:S01]  /*0120*/  BAR.SYNC.DEFER_BLOCKING 0x0 ;  /* 0x0000000000007b1d */ /* 0x000fe20000010000 */
[----:B------:R-:W-:-:S05]  /*0130*/  ISETP.GT.U32.AND P0, PT, R3, 0x7f, PT ;  /* 0x0000007f0300780c */ /* 0x000fca0003f04070 */
[----:B------:R-:W-:Y:S04]  /*0140*/  @!P1 LDS R6, [R2+0x400] ;  /* 0x0004000002069984 */ /* 0x000fe80000000800 */
[----:B------:R-:W0:Y:S02]  /*0150*/  @!P1 LDS R7, [R2] ;  /* 0x0000000002079984 */ /* 0x000e240000000800 */
[----:B0-----:R-:W-:-:S05]  /*0160*/  @!P1 FADD R7, R6, R7 ;  /* 0x0000000706079221 */ /* 0x001fca0000000000 */
[----:B------:R-:W-:Y:S01]  /*0170*/  @!P1 STS [R2], R7 ;  /* 0x0000000702009388 */ /* 0x000fe20000000800 */
        /* <DEDUP_REMOVED lines=37> */
[----:B------:R-:W-:-:S05]  /*03d0*/  ISETP.NE.AND P1, PT, R3, RZ, PT ;  /* 0x000000ff0300720c */ /* 0x000fca0003f25270 */
[----:B------:R-:W-:Y:S04]  /*03e0*/  @!P0 LDS R4, [R2+0x8] ;  /* 0x0000080002048984 */ /* 0x000fe80000000800 */
[----:B------:R-:W0:Y:S02]  /*03f0*/  @!P0 LDS R9, [R2] ;  /* 0x0000000002098984 */ /* 0x000e240000000800 */
[----:B0-----:R-:W-:-:S05]  /*0400*/  @!P0 FADD R9, R4, R9 ;  /* 0x0000000904098221 */ /* 0x001fca0000000000 */
[----:B------:R-:W-:Y:S01]  /*0410*/  @!P0 STS [R2], R9 ;  /* 0x0000000902008388 */ /* 0x000fe20000000800 */
[----:B------:R-:W-:Y:S06]  /*0420*/  BAR.SYNC.DEFER_BLOCKING 0x0 ;  /* 0x0000000000007b1d */ /* 0x000fec0000010000 */
[----:B------:R-:W-:Y:S04]  /*0430*/  @!P1 LDS R3, [UR4+0x4] ;  /* 0x00000404ff039984 */ /* 0x000fe80008000800 */
[----:B------:R-:W0:Y:S02]  /*0440*/  @!P1 LDS R4, [R2] ;  /* 0x0000000002049984 */ /* 0x000e240000000800 */
[----:B0-----:R-:W-:-:S05]  /*0450*/  @!P1 FADD R3, R3, R4 ;  /* 0x0000000403039221 */ /* 0x001fca0000000000 */
[----:B------:R0:W-:Y:S01]  /*0460*/  @!P1 STS [R2], R3 ;  /* 0x0000000302009388 */ /* 0x0001e20000000800 */
[----:B------:R-:W-:Y:S06]  /*0470*/  BAR.SYNC.DEFER_BLOCKING 0x0 ;  /* 0x0000000000007b1d */ /* 0x000fec0000010000 */
[----:B------:R-:W-:Y:S05]  /*0480*/  @P1 EXIT ;  /* 0x000000000000194d */ /* 0x000fea0003800000 */
[----:B------:R-:W1:Y:S01]  /*0490*/  LDS R5, [UR4] ;  /* 0x00000004ff057984 */ /* 0x000e620008000800 */
[----:B0-----:R-:W0:Y:S02]  /*04a0*/  LDC.64 R2, c[0x0][0x388] ;  /* 0x0000e200ff027b82 */ /* 0x001e240000000a00 */
[----:B0-----:R-:W-:-:S05]  /*04b0*/  IMAD.WIDE.U32 R2, R0, 0x4, R2 ;  /* 0x0000000400027825 */ /* 0x001fca00078e0002 */
[----:B-1----:R-:W-:Y:S01]  /*04c0*/  STG.E desc[UR6][R2.64], R5 ;  /* 0x0000000502007986 */ /* 0x002fe2000c101906 */
[----:B------:R-:W-:Y:S05]  /*04d0*/  EXIT ;  /* 0x000000000000794d */ /* 0x000fea0003800000 */
.L_x_0:
[----:B------:R-:W-:-:S00]  /*04e0*/  BRA `(.L_x_0) ;  /* 0xfffffffc00fc7947 */ /* 0x000fc0000383ffff */
[----:B------:R-:W-:-:S00]  /*04f0*/  NOP ;  /* 0x0000000000007918 */ /* 0x000fc00000000000 */
        /* <DEDUP_REMOVED lines=8> */
.L_x_1:


//--------------------- .nv.shared._Z15reductionKernelPfS_i --------------------------
	.section	.nv.shared._Z15reductionKernelPfS_i,"aw",@nobits
	.sectionflags	@""
	.align	4
.nv.shared._Z15reductionKernelPfS_i:
	.zero		3072


//--------------------- .nv.shared.reserved.0     --------------------------
	.section	.nv.shared.reserved.0,"aw",@nobits
	.weak		__nv_reservedSMEM_offset_0_alias
	.size		__nv_reservedSMEM_offset_0_alias, 0, 64
	.other		__nv_reservedSMEM_offset_0_alias,@"STO_CUDA_RESERVED_SHARED STV_DEFAULT"
__nv_reservedSMEM_offset_0_alias:
	.zero		0
	.zero		64


//--------------------- .nv.constant0._Z15reductionKernelPfS_i --------------------------
	.section	.nv.constant0._Z15reductionKernelPfS_i,"a",@progbits
	.sectionflags	@""
	.align	4
.nv.constant0._Z15reductionKernelPfS_i:
	.zero		916


//--------------------- SYMBOLS --------------------------

	.type		.nv.reservedSmem.offset0,@object
	.size		.nv.reservedSmem.offset0,0x4
	.type		.nv.reservedSmem.cap,@object
	.size		.nv.reservedSmem.cap,0x4
